	.headerflags	@"EF_CUDA_TEXMODE_UNIFIED EF_CUDA_64BIT_ADDRESS EF_CUDA_ACCELERATORS EF_CUDA_SM90 EF_CUDA_VIRTUAL_SM(EF_CUDA_SM90)"
	.elftype	@"ET_EXEC"


//--------------------- .nv.info                  --------------------------
	.section	.nv.info,"",@"SHT_CUDA_INFO"
	.align	4


	//----- nvinfo : EIATTR_REGCOUNT
	.align		4
        /*0000*/ 	.byte	0x04, 0x2f
        /*0002*/ 	.short	(.L_2 - .L_1)
	.align		4
.L_1:
        /*0004*/ 	.word	index@(triton_poi_fused_add_exp_max_mul_rsub_sub_sum_6)
        /*0008*/ 	.word	0x0000001e


	//----- nvinfo : EIATTR_MIN_STACK_SIZE
	.align		4
.L_2:
        /*000c*/ 	.byte	0x04, 0x12
        /*000e*/ 	.short	(.L_4 - .L_3)
	.align		4
.L_3:
        /*0010*/ 	.word	index@(triton_poi_fused_add_exp_max_mul_rsub_sub_sum_6)
        /*0014*/ 	.word	0x00000000


	//----- nvinfo : EIATTR_FRAME_SIZE
	.align		4
.L_4:
        /*0018*/ 	.byte	0x04, 0x11
        /*001a*/ 	.short	(.L_6 - .L_5)
	.align		4
.L_5:
        /*001c*/ 	.word	index@(triton_poi_fused_add_exp_max_mul_rsub_sub_sum_6)
        /*0020*/ 	.word	0x00000000


	//----- nvinfo : EIATTR_MIN_STACK_SIZE
	.align		4
.L_6:
        /*0024*/ 	.byte	0x04, 0x12
        /*0026*/ 	.short	(.L_8 - .L_7)
	.align		4
.L_7:
        /*0028*/ 	.word	index@(triton_poi_fused_add_exp_max_mul_rsub_sub_sum_6)
        /*002c*/ 	.word	0x00000000
.L_8:


//--------------------- .nv.info.triton_poi_fused_add_exp_max_mul_rsub_sub_sum_6 --------------------------
	.section	.nv.info.triton_poi_fused_add_exp_max_mul_rsub_sub_sum_6,"",@"SHT_CUDA_INFO"
	.sectionflags	@""
	.align	4


	//----- nvinfo : EIATTR_CUDA_API_VERSION
	.align		4
        /*0000*/ 	.byte	0x04, 0x37
        /*0002*/ 	.short	(.L_10 - .L_9)
.L_9:
        /*0004*/ 	.word	0x0000007c


	//----- nvinfo : EIATTR_KPARAM_INFO
	.align		4
.L_10:
        /*0008*/ 	.byte	0x04, 0x17
        /*000a*/ 	.short	(.L_12 - .L_11)
.L_11:
        /*000c*/ 	.word	0x00000000
        /*0010*/ 	.short	0x0005
        /*0012*/ 	.short	0x0028
        /*0014*/ 	.byte	0x00, 0xf0, 0x11, 0x00


	//----- nvinfo : EIATTR_KPARAM_INFO
	.align		4
.L_12:
        /*0018*/ 	.byte	0x04, 0x17
        /*001a*/ 	.short	(.L_14 - .L_13)
.L_13:
        /*001c*/ 	.word	0x00000000
        /*0020*/ 	.short	0x0004
        /*0022*/ 	.short	0x0020
        /*0024*/ 	.byte	0x00, 0xf4, 0x21, 0x00


	//----- nvinfo : EIATTR_KPARAM_INFO
	.align		4
.L_14:
        /*0028*/ 	.byte	0x04, 0x17
        /*002a*/ 	.short	(.L_16 - .L_15)
.L_15:
        /*002c*/ 	.word	0x00000000
        /*0030*/ 	.short	0x0003
        /*0032*/ 	.short	0x0018
        /*0034*/ 	.byte	0x00, 0xf4, 0x21, 0x00


	//----- nvinfo : EIATTR_KPARAM_INFO
	.align		4
.L_16:
        /*0038*/ 	.byte	0x04, 0x17
        /*003a*/ 	.short	(.L_18 - .L_17)
.L_17:
        /*003c*/ 	.word	0x00000000
        /*0040*/ 	.short	0x0002
        /*0042*/ 	.short	0x0010
        /*0044*/ 	.byte	0x00, 0xf4, 0x21, 0x00


	//----- nvinfo : EIATTR_KPARAM_INFO
	.align		4
.L_18:
        /*0048*/ 	.byte	0x04, 0x17
        /*004a*/ 	.short	(.L_20 - .L_19)
.L_19:
        /*004c*/ 	.word	0x00000000
        /*0050*/ 	.short	0x0001
        /*0052*/ 	.short	0x0008
        /*0054*/ 	.byte	0x00, 0xf4, 0x21, 0x00


	//----- nvinfo : EIATTR_KPARAM_INFO
	.align		4
.L_20:
        /*0058*/ 	.byte	0x04, 0x17
        /*005a*/ 	.short	(.L_22 - .L_21)
.L_21:
        /*005c*/ 	.word	0x00000000
        /*0060*/ 	.short	0x0000
        /*0062*/ 	.short	0x0000
        /*0064*/ 	.byte	0x00, 0xf4, 0x21, 0x00


	//----- nvinfo : EIATTR_SPARSE_MMA_MASK
	.align		4
.L_22:
        /*0068*/ 	.byte	0x03, 0x50
        /*006a*/ 	.short	0x0000


	//----- nvinfo : EIATTR_MAXREG_COUNT
	.align		4
        /*006c*/ 	.byte	0x03, 0x1b
        /*006e*/ 	.short	0x00ff


	//----- nvinfo : EIATTR_EXIT_INSTR_OFFSETS
	.align		4
        /*0070*/ 	.byte	0x04, 0x1c
        /*0072*/ 	.short	(.L_24 - .L_23)


	//   ....[0]....
.L_23:
        /*0074*/ 	.word	0x000007a0


	//   ....[1]....
        /*0078*/ 	.word	0x000007c0


	//----- nvinfo : EIATTR_REQNTID
	.align		4
.L_24:
        /*007c*/ 	.byte	0x04, 0x10
        /*007e*/ 	.short	(.L_26 - .L_25)
.L_25:
        /*0080*/ 	.word	0x00000020
        /*0084*/ 	.word	0x00000001
        /*0088*/ 	.word	0x00000001


	//----- nvinfo : EIATTR_CBANK_PARAM_SIZE
	.align		4
.L_26:
        /*008c*/ 	.byte	0x03, 0x19
        /*008e*/ 	.short	0x002c


	//----- nvinfo : EIATTR_PARAM_CBANK
	.align		4
        /*0090*/ 	.byte	0x04, 0x0a
        /*0092*/ 	.short	(.L_28 - .L_27)
	.align		4
.L_27:
        /*0094*/ 	.word	index@(.nv.constant0.triton_poi_fused_add_exp_max_mul_rsub_sub_sum_6)
        /*0098*/ 	.short	0x0210
        /*009a*/ 	.short	0x002c


	//----- nvinfo : EIATTR_SW_WAR
	.align		4
.L_28:
        /*009c*/ 	.byte	0x04, 0x36
        /*009e*/ 	.short	(.L_30 - .L_29)
.L_29:
        /*00a0*/ 	.word	0x00000008
.L_30:


//--------------------- .nv.callgraph             --------------------------
	.section	.nv.callgraph,"",@"SHT_CUDA_CALLGRAPH"
	.align	4
	.sectionentsize	8
	.align		4
        /*0000*/ 	.word	0x00000000
	.align		4
        /*0004*/ 	.word	0xffffffff
	.align		4
        /*0008*/ 	.word	0x00000000
	.align		4
        /*000c*/ 	.word	0xfffffffe
	.align		4
        /*0010*/ 	.word	0x00000000
	.align		4
        /*0014*/ 	.word	0xfffffffd
	.align		4
        /*0018*/ 	.word	0x00000000
	.align		4
        /*001c*/ 	.word	0xfffffffc


//--------------------- .nv.constant4             --------------------------
	.section	.nv.constant4,"a",@progbits
	.align	8
	.align		8
.nv.constant4:
        /*0000*/ 	.dword	_$_str


//--------------------- .text.triton_poi_fused_add_exp_max_mul_rsub_sub_sum_6 --------------------------
	.section	.text.triton_poi_fused_add_exp_max_mul_rsub_sub_sum_6,"ax",@progbits
	.align	128
        .global         triton_poi_fused_add_exp_max_mul_rsub_sub_sum_6
        .type           triton_poi_fused_add_exp_max_mul_rsub_sub_sum_6,@function
        .size           triton_poi_fused_add_exp_max_mul_rsub_sub_sum_6,(.L_x_1 - triton_poi_fused_add_exp_max_mul_rsub_sub_sum_6)
        .other          triton_poi_fused_add_exp_max_mul_rsub_sub_sum_6,@"STO_CUDA_ENTRY STV_DEFAULT"
triton_poi_fused_add_exp_max_mul_rsub_sub_sum_6:
.text.triton_poi_fused_add_exp_max_mul_rsub_sub_sum_6:
[----:B------:R-:W0:Y:S01]  /*0000*/  LDC R1, c[0x0][0x28] ;  /* 0x00000a00ff017b82 */ /* 0x000e220000000800 */
[----:B------:R-:W1:Y:S07]  /*0010*/  S2R R24, SR_TID.X ;  /* 0x0000000000187919 */ /* 0x000e6e0000002100 */
[----:B------:R-:W2:Y:S01]  /*0020*/  LDC.64 R2, c[0x0][0x218] ;  /* 0x00008600ff027b82 */ /* 0x000ea20000000a00 */
[----:B------:R-:W-:Y:S01]  /*0030*/  HFMA2.MMA R16, -RZ, RZ, 0, 0 ;  /* 0x00000000ff107435 */ /* 0x000fe200000001ff */
[----:B------:R-:W-:Y:S01]  /*0040*/  CS2R R18, SRZ ;  /* 0x0000000000127805 */ /* 0x000fe2000001ff00 */
[----:B------:R-:W3:Y:S01]  /*0050*/  S2R R0, SR_CTAID.X ;  /* 0x0000000000007919 */ /* 0x000ee20000002500 */
[----:B------:R-:W-:Y:S01]  /*0060*/  CS2R R20, SRZ ;  /* 0x0000000000147805 */ /* 0x000fe2000001ff00 */
[----:B------:R-:W-:-:S03]  /*0070*/  ULDC.64 UR4, c[0x0][0x208] ;  /* 0x0000820000047ab9 */ /* 0x000fc60000000a00 */
[----:B------:R-:W4:Y:S01]  /*0080*/  LDC.64 R10, c[0x0][0x220] ;  /* 0x00008800ff0a7b82 */ /* 0x000f220000000a00 */
[----:B------:R-:W-:Y:S02]  /*0090*/  CS2R R22, SRZ ;  /* 0x0000000000167805 */ /* 0x000fe4000001ff00 */
[----:B------:R-:W-:-:S05]  /*00a0*/  MOV R27, RZ ;  /* 0x000000ff001b7202 */ /* 0x000fca0000000f00 */
[----:B------:R-:W5:Y:S01]  /*00b0*/  LDC.64 R14, c[0x0][0x230] ;  /* 0x00008c00ff0e7b82 */ /* 0x000f620000000a00 */
[----:B------:R-:W-:Y:S01]  /*00c0*/  HFMA2.MMA R4, -RZ, RZ, 0, 0 ;  /* 0x00000000ff047435 */ /* 0x000fe200000001ff */
[----:B------:R-:W-:Y:S01]  /*00d0*/  ULDC.64 UR6, c[0x0][0x210] ;  /* 0x0000840000067ab9 */ /* 0x000fe20000000a00 */
[----:B-1----:R-:W-:-:S04]  /*00e0*/  LOP3.LUT R5, R24, 0xf, RZ, 0xc0, !PT ;  /* 0x0000000f18057812 */ /* 0x002fc800078ec0ff */
[----:B---3--:R-:W-:-:S04]  /*00f0*/  LEA R5, R0, R5, 0x4 ;  /* 0x0000000500057211 */ /* 0x008fc800078e20ff */
[----:B------:R-:W-:Y:S02]  /*0100*/  SHF.R.S32.HI R0, RZ, 0x1f, R5 ;  /* 0x0000001fff007819 */ /* 0x000fe40000011405 */
[----:B------:R-:W-:Y:S02]  /*0110*/  ISETP.GE.AND P0, PT, R5, 0x10, PT ;  /* 0x000000100500780c */ /* 0x000fe40003f06270 */
[----:B------:R-:W-:-:S04]  /*0120*/  LEA.HI R0, R0, R5, RZ, 0x2 ;  /* 0x0000000500007211 */ /* 0x000fc800078f10ff */
[----:B------:R-:W-:-:S04]  /*0130*/  LOP3.LUT R17, R0, 0xfffffffc, RZ, 0xc0, !PT ;  /* 0xfffffffc00117812 */ /* 0x000fc800078ec0ff */
[----:B------:R-:W-:Y:S01]  /*0140*/  IADD3 R13, R5, -R17, RZ ;  /* 0x80000011050d7210 */ /* 0x000fe20007ffe0ff */
[----:B--2---:R-:W-:-:S04]  /*0150*/  IMAD.WIDE R8, R17, 0x4, R2 ;  /* 0x0000000411087825 */ /* 0x004fc800078e0202 */
[----:B----4-:R-:W-:Y:S01]  /*0160*/  IMAD.WIDE R6, R13, 0x4, R10 ;  /* 0x000000040d067825 */ /* 0x010fe200078e020a */
[----:B------:R-:W2:Y:S04]  /*0170*/  @!P0 LDG.E.EL R16, desc[UR4][R8.64] ;  /* 0x0000000408108981 */ /* 0x000ea8000c2e1900 */
[----:B------:R-:W3:Y:S04]  /*0180*/  @!P0 LDG.E.EL R18, desc[UR4][R8.64+0x4] ;  /* 0x0000040408128981 */ /* 0x000ee8000c2e1900 */
[----:B------:R-:W2:Y:S04]  /*0190*/  @!P0 LDG.E.EL R19, desc[UR4][R6.64] ;  /* 0x0000000406138981 */ /* 0x000ea8000c2e1900 */
[----:B------:R-:W3:Y:S04]  /*01a0*/  @!P0 LDG.E.EL R21, desc[UR4][R6.64+0x10] ;  /* 0x0000100406158981 */ /* 0x000ee8000c2e1900 */
[----:B------:R1:W4:Y:S04]  /*01b0*/  @!P0 LDG.E.EL R23, desc[UR4][R6.64+0x20] ;  /* 0x0000200406178981 */ /* 0x000328000c2e1900 */
[----:B------:R-:W4:Y:S01]  /*01c0*/  @!P0 LDG.E.EL R20, desc[UR4][R8.64+0x8] ;  /* 0x0000080408148981 */ /* 0x000f22000c2e1900 */
[----:B------:R-:W-:-:S02]  /*01d0*/  IADD3 R25, R13, 0xc, RZ ;  /* 0x0000000c0d197810 */ /* 0x000fc40007ffe0ff */
[----:B------:R-:W5:Y:S01]  /*01e0*/  LDC.64 R12, c[0x0][0x228] ;  /* 0x00008a00ff0c7b82 */ /* 0x000f620000000a00 */
[----:B------:R1:W4:Y:S02]  /*01f0*/  @!P0 LDG.E.EL R22, desc[UR4][R8.64+0xc] ;  /* 0x00000c0408168981 */ /* 0x000324000c2e1900 */
[----:B------:R-:W-:-:S05]  /*0200*/  IMAD.WIDE.U32 R10, R25, 0x4, R10 ;  /* 0x00000004190a7825 */ /* 0x000fca00078e000a */
[----:B------:R-:W4:Y:S01]  /*0210*/  @!P0 LDG.E.EL R27, desc[UR4][R10.64] ;  /* 0x000000040a1b8981 */ /* 0x000f22000c2e1900 */
[----:B------:R-:W-:-:S04]  /*0220*/  SHF.L.U32 R0, R0, 0x2, RZ ;  /* 0x0000000200007819 */ /* 0x000fc800000006ff */
[----:B------:R-:W-:-:S04]  /*0230*/  LOP3.LUT R0, R0, 0xfffffff0, RZ, 0xc0, !PT ;  /* 0xfffffff000007812 */ /* 0x000fc800078ec0ff */
[----:B------:R-:W-:Y:S01]  /*0240*/  IADD3 R25, R25, R0, RZ ;  /* 0x0000000019197210 */ /* 0x000fe20007ffe0ff */
[----:B------:R-:W-:Y:S01]  /*0250*/  HFMA2.MMA R0, -RZ, RZ, 0, 0 ;  /* 0x00000000ff007435 */ /* 0x000fe200000001ff */
[----:B-1----:R-:W-:-:S03]  /*0260*/  MOV R7, RZ ;  /* 0x000000ff00077202 */ /* 0x002fc60000000f00 */
[----:B-----5:R-:W-:-:S04]  /*0270*/  IMAD.WIDE R14, R25, 0x4, R14 ;  /* 0x00000004190e7825 */ /* 0x020fc800078e020e */
[----:B0-----:R-:W-:Y:S01]  /*0280*/  IMAD.WIDE R12, R17, 0x4, R12 ;  /* 0x00000004110c7825 */ /* 0x001fe200078e020c */
[----:B------:R-:W5:Y:S04]  /*0290*/  @!P0 LDG.E R7, desc[UR4][R14.64] ;  /* 0x000000040e078981 */ /* 0x000f68000c1e1900 */
[----:B------:R-:W5:Y:S01]  /*02a0*/  @!P0 LDG.E.EL R0, desc[UR4][R12.64+0xc] ;  /* 0x00000c040c008981 */ /* 0x000f62000c2e1900 */
[----:B------:R-:W-:-:S05]  /*02b0*/  IMAD.WIDE R2, R5, 0x4, R2 ;  /* 0x0000000405027825 */ /* 0x000fca00078e0202 */
[----:B------:R0:W5:Y:S01]  /*02c0*/  @!P0 LDG.E R4, desc[UR4][R2.64] ;  /* 0x0000000402048981 */ /* 0x000162000c1e1900 */
[----:B--2---:R-:W-:Y:S01]  /*02d0*/  FADD R16, R19, R16 ;  /* 0x0000001013107221 */ /* 0x004fe20000000000 */
[----:B---3--:R-:W-:-:S04]  /*02e0*/  FADD R21, R21, R18 ;  /* 0x0000001215157221 */ /* 0x008fc80000000000 */
[C---:B------:R-:W-:Y:S02]  /*02f0*/  FSETP.NAN.AND P1, PT, R16.reuse, R16, PT ;  /* 0x000000101000720b */ /* 0x040fe40003f28000 */
[----:B------:R-:W-:-:S04]  /*0300*/  FSETP.GT.AND P0, PT, R16, R21, PT ;  /* 0x000000151000720b */ /* 0x000fc80003f04000 */
[----:B------:R-:W-:Y:S01]  /*0310*/  FSEL R9, R16, R21, P0 ;  /* 0x0000001510097208 */ /* 0x000fe20000000000 */
[----:B----4-:R-:W-:-:S03]  /*0320*/  FADD R20, R23, R20 ;  /* 0x0000001417147221 */ /* 0x010fc60000000000 */
[----:B------:R-:W-:-:S04]  /*0330*/  FSEL R9, R16, R9, P1 ;  /* 0x0000000910097208 */ /* 0x000fc80000800000 */
[C---:B------:R-:W-:Y:S02]  /*0340*/  FSETP.GT.AND P0, PT, R9.reuse, R20, PT ;  /* 0x000000140900720b */ /* 0x040fe40003f04000 */
[----:B------:R-:W-:Y:S01]  /*0350*/  FSETP.NAN.AND P1, PT, R9, R9, PT ;  /* 0x000000090900720b */ /* 0x000fe20003f28000 */
[----:B------:R-:W-:-:S10]  /*0360*/  FADD R22, R27, R22 ;  /* 0x000000161b167221 */ /* 0x000fd40000000000 */
[----:B------:R-:W-:-:S04]  /*0370*/  @!P0 FSEL R9, R9, R20, P1 ;  /* 0x0000001409098208 */ /* 0x000fc80000800000 */
[C---:B------:R-:W-:Y:S02]  /*0380*/  FSETP.GT.AND P0, PT, R9.reuse, R22, PT ;  /* 0x000000160900720b */ /* 0x040fe40003f04000 */
[----:B------:R-:W-:-:S11]  /*0390*/  FSETP.NAN.AND P1, PT, R9, R9, PT ;  /* 0x000000090900720b */ /* 0x000fd60003f28000 */
[----:B------:R-:W-:-:S05]  /*03a0*/  @!P0 FSEL R9, R9, R22, P1 ;  /* 0x0000001609098208 */ /* 0x000fca0000800000 */
[--C-:B------:R-:W-:Y:S01]  /*03b0*/  FADD R16, R16, -R9.reuse ;  /* 0x8000000910107221 */ /* 0x100fe20000000000 */
[--C-:B------:R-:W-:Y:S01]  /*03c0*/  FADD R21, R21, -R9.reuse ;  /* 0x8000000915157221 */ /* 0x100fe20000000000 */
[--C-:B------:R-:W-:Y:S02]  /*03d0*/  FADD R20, R20, -R9.reuse ;  /* 0x8000000914147221 */ /* 0x100fe40000000000 */
[----:B------:R-:W-:Y:S01]  /*03e0*/  FMUL R16, R16, 1.4426950216293334961 ;  /* 0x3fb8aa3b10107820 */ /* 0x000fe20000400000 */
[----:B------:R-:W-:Y:S01]  /*03f0*/  FMUL R21, R21, 1.4426950216293334961 ;  /* 0x3fb8aa3b15157820 */ /* 0x000fe20000400000 */
[----:B------:R-:W-:Y:S01]  /*0400*/  FADD R22, R22, -R9 ;  /* 0x8000000916167221 */ /* 0x000fe20000000000 */
[----:B------:R-:W-:Y:S02]  /*0410*/  FMUL R20, R20, 1.4426950216293334961 ;  /* 0x3fb8aa3b14147820 */ /* 0x000fe40000400000 */
[----:B------:R-:W-:Y:S02]  /*0420*/  FSETP.GEU.AND P0, PT, R16, -126, PT ;  /* 0xc2fc00001000780b */ /* 0x000fe40003f0e000 */
[----:B------:R-:W-:Y:S01]  /*0430*/  FSETP.GEU.AND P1, PT, R21, -126, PT ;  /* 0xc2fc00001500780b */ /* 0x000fe20003f2e000 */
[----:B------:R-:W-:Y:S01]  /*0440*/  FMUL R22, R22, 1.4426950216293334961 ;  /* 0x3fb8aa3b16167820 */ /* 0x000fe20000400000 */
[----:B------:R-:W-:-:S04]  /*0450*/  FSETP.GEU.AND P2, PT, R20, -126, PT ;  /* 0xc2fc00001400780b */ /* 0x000fc80003f4e000 */
[----:B------:R-:W-:-:S05]  /*0460*/  FSETP.GEU.AND P3, PT, R22, -126, PT ;  /* 0xc2fc00001600780b */ /* 0x000fca0003f6e000 */
[----:B------:R-:W-:Y:S02]  /*0470*/  @!P0 FMUL R16, R16, 0.5 ;  /* 0x3f00000010108820 */ /* 0x000fe40000400000 */
[----:B------:R-:W-:Y:S02]  /*0480*/  @!P1 FMUL R21, R21, 0.5 ;  /* 0x3f00000015159820 */ /* 0x000fe40000400000 */
[----:B0-----:R-:W0:Y:S01]  /*0490*/  MUFU.EX2 R2, R16 ;  /* 0x0000001000027308 */ /* 0x001e220000000800 */
[----:B------:R-:W-:-:S03]  /*04a0*/  @!P2 FMUL R20, R20, 0.5 ;  /* 0x3f0000001414a820 */ /* 0x000fc60000400000 */
[----:B------:R-:W-:-:S04]  /*04b0*/  @!P3 FMUL R22, R22, 0.5 ;  /* 0x3f0000001616b820 */ /* 0x000fc80000400000 */
[----:B------:R-:W1:Y:S08]  /*04c0*/  MUFU.EX2 R3, R21 ;  /* 0x0000001500037308 */ /* 0x000e700000000800 */
[----:B------:R-:W2:Y:S01]  /*04d0*/  MUFU.EX2 R11, R20 ;  /* 0x00000014000b7308 */ /* 0x000ea20000000800 */
[----:B0-----:R-:W-:-:S07]  /*04e0*/  @!P0 FMUL R2, R2, R2 ;  /* 0x0000000202028220 */ /* 0x001fce0000400000 */
[----:B------:R-:W0:Y:S01]  /*04f0*/  MUFU.EX2 R13, R22 ;  /* 0x00000016000d7308 */ /* 0x000e220000000800 */
[----:B-1----:R-:W-:-:S04]  /*0500*/  @!P1 FMUL R3, R3, R3 ;  /* 0x0000000303039220 */ /* 0x002fc80000400000 */
[----:B------:R-:W-:Y:S01]  /*0510*/  FADD R2, R2, R3 ;  /* 0x0000000302027221 */ /* 0x000fe20000000000 */
[----:B--2---:R-:W-:-:S04]  /*0520*/  @!P2 FMUL R11, R11, R11 ;  /* 0x0000000b0b0ba220 */ /* 0x004fc80000400000 */
[----:B------:R-:W-:Y:S01]  /*0530*/  FADD R2, R2, R11 ;  /* 0x0000000b02027221 */ /* 0x000fe20000000000 */
[----:B0-----:R-:W-:-:S04]  /*0540*/  @!P3 FMUL R13, R13, R13 ;  /* 0x0000000d0d0db220 */ /* 0x001fc80000400000 */
[----:B------:R-:W-:-:S05]  /*0550*/  FADD R2, R2, R13 ;  /* 0x0000000d02027221 */ /* 0x000fca0000000000 */
[----:B------:R-:W-:-:S13]  /*0560*/  FSETP.GEU.AND P0, PT, R2, 1.175494350822287508e-38, PT ;  /* 0x008000000200780b */ /* 0x000fda0003f0e000 */
[----:B------:R-:W-:-:S05]  /*0570*/  @!P0 FMUL R2, R2, 8388608 ;  /* 0x4b00000002028820 */ /* 0x000fca0000400000 */
[----:B------:R-:W-:-:S04]  /*0580*/  IADD3 R3, R2, -0x3f2aaaab, RZ ;  /* 0xc0d5555502037810 */ /* 0x000fc80007ffe0ff */
[----:B------:R-:W-:-:S04]  /*0590*/  LOP3.LUT R11, R3, 0xff800000, RZ, 0xc0, !PT ;  /* 0xff800000030b7812 */ /* 0x000fc800078ec0ff */
[----:B------:R-:W-:Y:S02]  /*05a0*/  IADD3 R3, R2, -R11, RZ ;  /* 0x8000000b02037210 */ /* 0x000fe40007ffe0ff */
[----:B------:R-:W-:-:S03]  /*05b0*/  MOV R13, 0x3e055027 ;  /* 0x3e055027000d7802 */ /* 0x000fc60000000f00 */
[----:B------:R-:W-:-:S04]  /*05c0*/  FADD R8, R3, -1 ;  /* 0xbf80000003087421 */ /* 0x000fc80000000000 */
[----:B------:R-:W-:-:S04]  /*05d0*/  FFMA.FTZ R3, R8, -R13, 0.14084610342979431152 ;  /* 0x3e1039f608037423 */ /* 0x000fc8000001080d */
[----:B------:R-:W-:-:S04]  /*05e0*/  FFMA.FTZ R3, R8, R3, -0.12148627638816833496 ;  /* 0xbdf8cdcc08037423 */ /* 0x000fc80000010003 */
[----:B------:R-:W-:-:S04]  /*05f0*/  FFMA.FTZ R3, R8, R3, 0.13980610668659210205 ;  /* 0x3e0f295508037423 */ /* 0x000fc80000010003 */
[----:B------:R-:W-:-:S04]  /*0600*/  FFMA.FTZ R3, R8, R3, -0.16684235632419586182 ;  /* 0xbe2ad8b908037423 */ /* 0x000fc80000010003 */
[----:B------:R-:W-:Y:S01]  /*0610*/  FFMA.FTZ R3, R8, R3, 0.20012299716472625732 ;  /* 0x3e4ced0b08037423 */ /* 0x000fe20000010003 */
[----:B------:R-:W-:-:S03]  /*0620*/  ISETP.GE.U32.AND P1, PT, R2, 0x7f800000, PT ;  /* 0x7f8000000200780c */ /* 0x000fc60003f26070 */
[----:B------:R-:W-:-:S04]  /*0630*/  FFMA.FTZ R3, R8, R3, -0.24999669194221496582 ;  /* 0xbe7fff2208037423 */ /* 0x000fc80000010003 */
[----:B------:R-:W-:Y:S01]  /*0640*/  FFMA.FTZ R3, R8, R3, 0.33333182334899902344 ;  /* 0x3eaaaa7808037423 */ /* 0x000fe20000010003 */
[----:B------:R-:W-:-:S03]  /*0650*/  I2FP.F32.S32 R6, R11 ;  /* 0x0000000b00067245 */ /* 0x000fc60000201400 */
[----:B------:R-:W-:Y:S01]  /*0660*/  FFMA.FTZ R13, R8, R3, -0.5 ;  /* 0xbf000000080d7423 */ /* 0x000fe20000010003 */
[----:B------:R-:W-:-:S03]  /*0670*/  FSEL R3, RZ, -23, P0 ;  /* 0xc1b80000ff037808 */ /* 0x000fc60000000000 */
[----:B------:R-:W-:Y:S01]  /*0680*/  FMUL R13, R8, R13 ;  /* 0x0000000d080d7220 */ /* 0x000fe20000400000 */
[----:B------:R-:W-:Y:S01]  /*0690*/  @P1 MOV R11, 0x7f800000 ;  /* 0x7f800000000b1802 */ /* 0x000fe20000000f00 */
[----:B------:R-:W-:Y:S02]  /*06a0*/  FFMA.FTZ R3, R6, 1.1920928955078125e-07, R3 ;  /* 0x3400000006037823 */ /* 0x000fe40000010003 */
[----:B------:R-:W-:Y:S01]  /*06b0*/  FFMA.FTZ R8, R8, R13, R8 ;  /* 0x0000000d08087223 */ /* 0x000fe20000010008 */
[----:B------:R-:W-:-:S03]  /*06c0*/  FSETP.NEU.AND P0, PT, R2, RZ, PT ;  /* 0x000000ff0200720b */ /* 0x000fc60003f0d000 */
[----:B------:R-:W-:Y:S01]  /*06d0*/  FFMA.FTZ R3, R3, 0.69314718246459960938, R8 ;  /* 0x3f31721803037823 */ /* 0x000fe20000010008 */
[----:B------:R-:W-:-:S05]  /*06e0*/  @P1 FFMA.FTZ R3, R2, R11, +INF ;  /* 0x7f80000002031423 */ /* 0x000fca000001000b */
[----:B------:R-:W-:Y:S02]  /*06f0*/  FSEL R2, R3, -INF , P0 ;  /* 0xff80000003027808 */ /* 0x000fe40000000000 */
[----:B------:R-:W-:-:S04]  /*0700*/  LOP3.LUT P0, RZ, R24, 0x10, RZ, 0xc0, !PT ;  /* 0x0000001018ff7812 */ /* 0x000fc8000780c0ff */
[----:B------:R-:W-:Y:S01]  /*0710*/  ISETP.LT.AND P0, PT, R5, 0x10, !P0 ;  /* 0x000000100500780c */ /* 0x000fe20004701270 */
[----:B------:R-:W-:Y:S01]  /*0720*/  FADD R2, R9, R2 ;  /* 0x0000000209027221 */ /* 0x000fe20000000000 */
[----:B------:R-:W-:-:S03]  /*0730*/  SHF.R.S32.HI R6, RZ, 0x1f, R5 ;  /* 0x0000001fff067819 */ /* 0x000fc60000011405 */
[----:B-----5:R-:W-:Y:S01]  /*0740*/  FFMA R7, R7, R0, R2 ;  /* 0x0000000007077223 */ /* 0x020fe20000000002 */
[----:B------:R-:W-:-:S03]  /*0750*/  LEA R2, P1, R5, UR6, 0x2 ;  /* 0x0000000605027c11 */ /* 0x000fc6000f8210ff */
[----:B------:R-:W-:Y:S01]  /*0760*/  FMUL R7, R7, R0 ;  /* 0x0000000007077220 */ /* 0x000fe20000400000 */
[----:B------:R-:W-:Y:S01]  /*0770*/  FADD R0, -R0, 1 ;  /* 0x3f80000000007421 */ /* 0x000fe20000000100 */
[----:B------:R-:W-:-:S03]  /*0780*/  LEA.HI.X R3, R5, UR7, R6, 0x2, P1 ;  /* 0x0000000705037c11 */ /* 0x000fc600088f1406 */
[----:B------:R-:W-:Y:S01]  /*0790*/  FFMA R7, R0, R4, R7 ;  /* 0x0000000400077223 */ /* 0x000fe20000000007 */
[----:B------:R-:W-:Y:S06]  /*07a0*/  @!P0 EXIT ;  /* 0x000000000000894d */ /* 0x000fec0003800000 */
[----:B------:R-:W-:Y:S01]  /*07b0*/  STG.E desc[UR4][R2.64], R7 ;  /* 0x0000000702007986 */ /* 0x000fe2000c101904 */
[----:B------:R-:W-:Y:S05]  /*07c0*/  EXIT ;  /* 0x000000000000794d */ /* 0x000fea0003800000 */
.L_x_0:
[----:B------:R-:W-:-:S00]  /*07d0*/  BRA `(.L_x_0) ;  /* 0xfffffffc00fc7947 */ /* 0x000fc0000383ffff */
[----:B------:R-:W-:-:S00]  /*07e0*/  NOP ;  /* 0x0000000000007918 */ /* 0x000fc00000000000 */
        /* <DEDUP_REMOVED lines=9> */
.L_x_1:


//--------------------- .nv.global.init           --------------------------
	.section	.nv.global.init,"aw",@progbits
.nv.global.init:
	.type		_$_str,@object
	.size		_$_str,(.L_0 - _$_str)
_$_str:
        /*0000*/ 	.byte	0x5f, 0x5f, 0x43, 0x55, 0x44, 0x41, 0x5f, 0x46, 0x54, 0x5a, 0x00
.L_0:


//--------------------- .nv.constant0.triton_poi_fused_add_exp_max_mul_rsub_sub_sum_6 --------------------------
	.section	.nv.constant0.triton_poi_fused_add_exp_max_mul_rsub_sub_sum_6,"a",@progbits
	.sectionflags	@""
	.align	4
.nv.constant0.triton_poi_fused_add_exp_max_mul_rsub_sub_sum_6:
	.zero		572
